	.headerflags	@"EF_CUDA_TEXMODE_UNIFIED EF_CUDA_64BIT_ADDRESS EF_CUDA_ACCELERATORS EF_CUDA_SM90 EF_CUDA_VIRTUAL_SM(EF_CUDA_SM90)"
	.elftype	@"ET_EXEC"


//--------------------- .nv.info                  --------------------------
	.section	.nv.info,"",@"SHT_CUDA_INFO"
	.align	4


	//----- nvinfo : EIATTR_REGCOUNT
	.align		4
        /*0000*/ 	.byte	0x04, 0x2f
        /*0002*/ 	.short	(.L_6 - .L_5)
	.align		4
.L_5:
        /*0004*/ 	.word	index@(triton_poi_fused__native_batch_norm_legit_no_training_index_select_relu_0)
        /*0008*/ 	.word	0x00000019


	//----- nvinfo : EIATTR_MIN_STACK_SIZE
	.align		4
.L_6:
        /*000c*/ 	.byte	0x04, 0x12
        /*000e*/ 	.short	(.L_8 - .L_7)
	.align		4
.L_7:
        /*0010*/ 	.word	index@(triton_poi_fused__native_batch_norm_legit_no_training_index_select_relu_0)
        /*0014*/ 	.word	0x00000000


	//----- nvinfo : EIATTR_FRAME_SIZE
	.align		4
.L_8:
        /*0018*/ 	.byte	0x04, 0x11
        /*001a*/ 	.short	(.L_10 - .L_9)
	.align		4
.L_9:
        /*001c*/ 	.word	index@(triton_poi_fused__native_batch_norm_legit_no_training_index_select_relu_0)
        /*0020*/ 	.word	0x00000000


	//----- nvinfo : EIATTR_MIN_STACK_SIZE
	.align		4
.L_10:
        /*0024*/ 	.byte	0x04, 0x12
        /*0026*/ 	.short	(.L_12 - .L_11)
	.align		4
.L_11:
        /*0028*/ 	.word	index@(triton_poi_fused__native_batch_norm_legit_no_training_index_select_relu_0)
        /*002c*/ 	.word	0x00000000
.L_12:


//--------------------- .nv.info.triton_poi_fused__native_batch_norm_legit_no_training_index_select_relu_0 --------------------------
	.section	.nv.info.triton_poi_fused__native_batch_norm_legit_no_training_index_select_relu_0,"",@"SHT_CUDA_INFO"
	.sectionflags	@""
	.align	4


	//----- nvinfo : EIATTR_CUDA_API_VERSION
	.align		4
        /*0000*/ 	.byte	0x04, 0x37
        /*0002*/ 	.short	(.L_14 - .L_13)
.L_13:
        /*0004*/ 	.word	0x0000007c


	//----- nvinfo : EIATTR_KPARAM_INFO
	.align		4
.L_14:
        /*0008*/ 	.byte	0x04, 0x17
        /*000a*/ 	.short	(.L_16 - .L_15)
.L_15:
        /*000c*/ 	.word	0x00000000
        /*0010*/ 	.short	0x0007
        /*0012*/ 	.short	0x0038
        /*0014*/ 	.byte	0x00, 0xf0, 0x11, 0x00


	//----- nvinfo : EIATTR_KPARAM_INFO
	.align		4
.L_16:
        /*0018*/ 	.byte	0x04, 0x17
        /*001a*/ 	.short	(.L_18 - .L_17)
.L_17:
        /*001c*/ 	.word	0x00000000
        /*0020*/ 	.short	0x0006
        /*0022*/ 	.short	0x0030
        /*0024*/ 	.byte	0x00, 0xf4, 0x21, 0x00


	//----- nvinfo : EIATTR_KPARAM_INFO
	.align		4
.L_18:
        /*0028*/ 	.byte	0x04, 0x17
        /*002a*/ 	.short	(.L_20 - .L_19)
.L_19:
        /*002c*/ 	.word	0x00000000
        /*0030*/ 	.short	0x0005
        /*0032*/ 	.short	0x0028
        /*0034*/ 	.byte	0x00, 0xf4, 0x21, 0x00


	//----- nvinfo : EIATTR_KPARAM_INFO
	.align		4
.L_20:
        /*0038*/ 	.byte	0x04, 0x17
        /*003a*/ 	.short	(.L_22 - .L_21)
.L_21:
        /*003c*/ 	.word	0x00000000
        /*0040*/ 	.short	0x0004
        /*0042*/ 	.short	0x0020
        /*0044*/ 	.byte	0x00, 0xf4, 0x21, 0x00


	//----- nvinfo : EIATTR_KPARAM_INFO
	.align		4
.L_22:
        /*0048*/ 	.byte	0x04, 0x17
        /*004a*/ 	.short	(.L_24 - .L_23)
.L_23:
        /*004c*/ 	.word	0x00000000
        /*0050*/ 	.short	0x0003
        /*0052*/ 	.short	0x0018
        /*0054*/ 	.byte	0x00, 0xf4, 0x21, 0x00


	//----- nvinfo : EIATTR_KPARAM_INFO
	.align		4
.L_24:
        /*0058*/ 	.byte	0x04, 0x17
        /*005a*/ 	.short	(.L_26 - .L_25)
.L_25:
        /*005c*/ 	.word	0x00000000
        /*0060*/ 	.short	0x0002
        /*0062*/ 	.short	0x0010
        /*0064*/ 	.byte	0x00, 0xf4, 0x21, 0x00


	//----- nvinfo : EIATTR_KPARAM_INFO
	.align		4
.L_26:
        /*0068*/ 	.byte	0x04, 0x17
        /*006a*/ 	.short	(.L_28 - .L_27)
.L_27:
        /*006c*/ 	.word	0x00000000
        /*0070*/ 	.short	0x0001
        /*0072*/ 	.short	0x0008
        /*0074*/ 	.byte	0x00, 0xf4, 0x21, 0x00


	//----- nvinfo : EIATTR_KPARAM_INFO
	.align		4
.L_28:
        /*0078*/ 	.byte	0x04, 0x17
        /*007a*/ 	.short	(.L_30 - .L_29)
.L_29:
        /*007c*/ 	.word	0x00000000
        /*0080*/ 	.short	0x0000
        /*0082*/ 	.short	0x0000
        /*0084*/ 	.byte	0x00, 0xf4, 0x21, 0x00


	//----- nvinfo : EIATTR_SPARSE_MMA_MASK
	.align		4
.L_30:
        /*0088*/ 	.byte	0x03, 0x50
        /*008a*/ 	.short	0x0000


	//----- nvinfo : EIATTR_MAXREG_COUNT
	.align		4
        /*008c*/ 	.byte	0x03, 0x1b
        /*008e*/ 	.short	0x00ff


	//----- nvinfo : EIATTR_EXTERNS
	.align		4
        /*0090*/ 	.byte	0x04, 0x0f
        /*0092*/ 	.short	(.L_32 - .L_31)


	//   ....[0]....
	.align		4
.L_31:
        /*0094*/ 	.word	index@(__assertfail)


	//----- nvinfo : EIATTR_SYSCALL_OFFSETS
	.align		4
.L_32:
        /*0098*/ 	.byte	0x04, 0x46
        /*009a*/ 	.short	(.L_34 - .L_33)


	//   ....[0]....
.L_33:
        /*009c*/ 	.word	0x00000370


	//----- nvinfo : EIATTR_EXIT_INSTR_OFFSETS
	.align		4
.L_34:
        /*00a0*/ 	.byte	0x04, 0x1c
        /*00a2*/ 	.short	(.L_36 - .L_35)


	//   ....[0]....
.L_35:
        /*00a4*/ 	.word	0x00000560


	//   ....[1]....
        /*00a8*/ 	.word	0x00000580


	//----- nvinfo : EIATTR_REQNTID
	.align		4
.L_36:
        /*00ac*/ 	.byte	0x04, 0x10
        /*00ae*/ 	.short	(.L_38 - .L_37)
.L_37:
        /*00b0*/ 	.word	0x00000080
        /*00b4*/ 	.word	0x00000001
        /*00b8*/ 	.word	0x00000001


	//----- nvinfo : EIATTR_CRS_STACK_SIZE
	.align		4
.L_38:
        /*00bc*/ 	.byte	0x04, 0x1e
        /*00be*/ 	.short	(.L_40 - .L_39)
.L_39:
        /*00c0*/ 	.word	0x00000000


	//----- nvinfo : EIATTR_CBANK_PARAM_SIZE
	.align		4
.L_40:
        /*00c4*/ 	.byte	0x03, 0x19
        /*00c6*/ 	.short	0x003c


	//----- nvinfo : EIATTR_PARAM_CBANK
	.align		4
        /*00c8*/ 	.byte	0x04, 0x0a
        /*00ca*/ 	.short	(.L_42 - .L_41)
	.align		4
.L_41:
        /*00cc*/ 	.word	index@(.nv.constant0.triton_poi_fused__native_batch_norm_legit_no_training_index_select_relu_0)
        /*00d0*/ 	.short	0x0210
        /*00d2*/ 	.short	0x003c


	//----- nvinfo : EIATTR_SW_WAR
	.align		4
.L_42:
        /*00d4*/ 	.byte	0x04, 0x36
        /*00d6*/ 	.short	(.L_44 - .L_43)
.L_43:
        /*00d8*/ 	.word	0x00000008
.L_44:


//--------------------- .nv.callgraph             --------------------------
	.section	.nv.callgraph,"",@"SHT_CUDA_CALLGRAPH"
	.align	4
	.sectionentsize	8
	.align		4
        /*0000*/ 	.word	0x00000000
	.align		4
        /*0004*/ 	.word	0xffffffff
	.align		4
        /*0008*/ 	.word	index@(triton_poi_fused__native_batch_norm_legit_no_training_index_select_relu_0)
	.align		4
        /*000c*/ 	.word	index@(__assertfail)
	.align		4
        /*0010*/ 	.word	0x00000000
	.align		4
        /*0014*/ 	.word	0xfffffffe
	.align		4
        /*0018*/ 	.word	0x00000000
	.align		4
        /*001c*/ 	.word	0xfffffffd
	.align		4
        /*0020*/ 	.word	0x00000000
	.align		4
        /*0024*/ 	.word	0xfffffffc


//--------------------- .nv.constant4             --------------------------
	.section	.nv.constant4,"a",@progbits
	.align	8
	.align		8
.nv.constant4:
        /*0000*/ 	.dword	__assertfail
	.align		8
        /*0008*/ 	.dword	assertFunc_0
	.align		8
        /*0010*/ 	.dword	assertFile_0
	.align		8
        /*0018*/ 	.dword	assertMessage_0
	.align		8
        /*0020*/ 	.dword	_$_str
	.align		8
        /*0028*/ 	.dword	_$_str_$_2


//--------------------- .text.triton_poi_fused__native_batch_norm_legit_no_training_index_select_relu_0 --------------------------
	.section	.text.triton_poi_fused__native_batch_norm_legit_no_training_index_select_relu_0,"ax",@progbits
	.sectionflags	@"SHF_BARRIERS=1"
	.align	128
        .global         triton_poi_fused__native_batch_norm_legit_no_training_index_select_relu_0
        .type           triton_poi_fused__native_batch_norm_legit_no_training_index_select_relu_0,@function
        .size           triton_poi_fused__native_batch_norm_legit_no_training_index_select_relu_0,(.L_x_2 - triton_poi_fused__native_batch_norm_legit_no_training_index_select_relu_0)
        .other          triton_poi_fused__native_batch_norm_legit_no_training_index_select_relu_0,@"STO_CUDA_ENTRY STV_DEFAULT"
triton_poi_fused__native_batch_norm_legit_no_training_index_select_relu_0:
.text.triton_poi_fused__native_batch_norm_legit_no_training_index_select_relu_0:
[----:B------:R-:W0:Y:S01]  /*0000*/  LDC R1, c[0x0][0x28] ;  /* 0x00000a00ff017b82 */ /* 0x000e220000000800 */
[----:B------:R-:W1:Y:S07]  /*0010*/  S2R R0, SR_TID.X ;  /* 0x0000000000007919 */ /* 0x000e6e0000002100 */
[----:B------:R-:W2:Y:S01]  /*0020*/  LDC.64 R10, c[0x0][0x210] ;  /* 0x00008400ff0a7b82 */ /* 0x000ea20000000a00 */
[----:B------:R-:W-:Y:S01]  /*0030*/  ULDC.64 UR4, c[0x0][0x208] ;  /* 0x0000820000047ab9 */ /* 0x000fe20000000a00 */
[----:B------:R-:W3:Y:S06]  /*0040*/  S2R R3, SR_CTAID.X ;  /* 0x0000000000037919 */ /* 0x000eec0000002500 */
[----:B------:R-:W4:Y:S08]  /*0050*/  LDC.64 R4, c[0x0][0x220] ;  /* 0x00008800ff047b82 */ /* 0x000f300000000a00 */
[----:B------:R-:W5:Y:S08]  /*0060*/  LDC.64 R6, c[0x0][0x228] ;  /* 0x00008a00ff067b82 */ /* 0x000f700000000a00 */
[----:B------:R-:W5:Y:S01]  /*0070*/  LDC.64 R12, c[0x0][0x230] ;  /* 0x00008c00ff0c7b82 */ /* 0x000f620000000a00 */
[----:B-1----:R-:W-:-:S07]  /*0080*/  LOP3.LUT R0, R0, 0x7f, RZ, 0xc0, !PT ;  /* 0x0000007f00007812 */ /* 0x002fce00078ec0ff */
[----:B------:R-:W1:Y:S01]  /*0090*/  LDC.64 R20, c[0x0][0x238] ;  /* 0x00008e00ff147b82 */ /* 0x000e620000000a00 */
[----:B---3--:R-:W-:-:S05]  /*00a0*/  IMAD R0, R3, 0x80, R0 ;  /* 0x0000008003007824 */ /* 0x008fca00078e0200 */
[----:B------:R-:W-:Y:S02]  /*00b0*/  SHF.R.S32.HI R9, RZ, 0x1f, R0 ;  /* 0x0000001fff097819 */ /* 0x000fe40000011400 */
[----:B------:R-:W-:Y:S02]  /*00c0*/  ISETP.GE.AND P1, PT, R0, 0x100, PT ;  /* 0x000001000000780c */ /* 0x000fe40003f26270 */
[----:B------:R-:W-:-:S04]  /*00d0*/  LEA.HI R15, R9, R0, RZ, 0x4 ;  /* 0x00000000090f7211 */ /* 0x000fc800078f20ff */
[----:B------:R-:W-:-:S04]  /*00e0*/  SHF.R.S32.HI R15, RZ, 0x4, R15 ;  /* 0x00000004ff0f7819 */ /* 0x000fc8000001140f */
[----:B------:R-:W-:-:S04]  /*00f0*/  LEA.HI R2, R15, R15, RZ, 0x2 ;  /* 0x0000000f0f027211 */ /* 0x000fc800078f10ff */
[----:B------:R-:W-:-:S05]  /*0100*/  LOP3.LUT R2, R2, 0xfffffffc, RZ, 0xc0, !PT ;  /* 0xfffffffc02027812 */ /* 0x000fca00078ec0ff */
[----:B------:R-:W-:Y:S01]  /*0110*/  IMAD.IADD R17, R15, 0x1, -R2 ;  /* 0x000000010f117824 */ /* 0x000fe200078e0a02 */
[----:B------:R-:W-:-:S03]  /*0120*/  CS2R R2, SRZ ;  /* 0x0000000000027805 */ /* 0x000fc6000001ff00 */
[----:B--2---:R-:W-:-:S05]  /*0130*/  IMAD.WIDE R10, R17, 0x8, R10 ;  /* 0x00000008110a7825 */ /* 0x004fca00078e020a */
[----:B------:R-:W2:Y:S01]  /*0140*/  @!P1 LDG.E.EL.64 R2, desc[UR4][R10.64] ;  /* 0x000000040a029981 */ /* 0x000ea2000c2e1b00 */
[----:B------:R-:W-:Y:S01]  /*0150*/  HFMA2.MMA R18, -RZ, RZ, 0, 0 ;  /* 0x00000000ff127435 */ /* 0x000fe200000001ff */
[----:B----4-:R-:W-:-:S04]  /*0160*/  IMAD.WIDE R4, R17, 0x4, R4 ;  /* 0x0000000411047825 */ /* 0x010fc800078e0204 */
[----:B0----5:R-:W-:-:S04]  /*0170*/  IMAD.WIDE R6, R17, 0x4, R6 ;  /* 0x0000000411067825 */ /* 0x021fc800078e0206 */
[----:B------:R-:W-:-:S04]  /*0180*/  IMAD.WIDE R12, R17, 0x4, R12 ;  /* 0x00000004110c7825 */ /* 0x000fc800078e020c */
[----:B-1----:R-:W-:Y:S01]  /*0190*/  IMAD.WIDE R20, R17, 0x4, R20 ;  /* 0x0000000411147825 */ /* 0x002fe200078e0214 */
[----:B------:R-:W-:Y:S01]  /*01a0*/  CS2R R16, SRZ ;  /* 0x0000000000107805 */ /* 0x000fe2000001ff00 */
[----:B------:R0:W5:Y:S02]  /*01b0*/  @!P1 LDG.E.EL R18, desc[UR4][R12.64] ;  /* 0x000000040c129981 */ /* 0x000164000c2e1900 */
[----:B------:R-:W-:-:S03]  /*01c0*/  IMAD.MOV.U32 R14, RZ, RZ, RZ ;  /* 0x000000ffff0e7224 */ /* 0x000fc600078e00ff */
[----:B------:R0:W5:Y:S04]  /*01d0*/  @!P1 LDG.E.EL R16, desc[UR4][R4.64] ;  /* 0x0000000404109981 */ /* 0x000168000c2e1900 */
[----:B------:R0:W5:Y:S04]  /*01e0*/  @!P1 LDG.E.EL R14, desc[UR4][R6.64] ;  /* 0x00000004060e9981 */ /* 0x000168000c2e1900 */
[----:B------:R0:W5:Y:S01]  /*01f0*/  @!P1 LDG.E.EL R17, desc[UR4][R20.64] ;  /* 0x0000000414119981 */ /* 0x000162000c2e1900 */
[----:B--2---:R-:W-:-:S04]  /*0200*/  SHF.R.U32.HI R11, RZ, 0x1d, R3 ;  /* 0x0000001dff0b7819 */ /* 0x004fc80000011603 */
[----:B------:R-:W-:-:S04]  /*0210*/  LOP3.LUT R11, R11, 0x4, RZ, 0xc0, !PT ;  /* 0x000000040b0b7812 */ /* 0x000fc800078ec0ff */
[----:B------:R-:W-:-:S05]  /*0220*/  IADD3 R19, P0, R2, R11, RZ ;  /* 0x0000000b02137210 */ /* 0x000fca0007f1e0ff */
[----:B------:R-:W-:Y:S01]  /*0230*/  IMAD.X R22, RZ, RZ, R3, P0 ;  /* 0x000000ffff167224 */ /* 0x000fe200000e0603 */
[----:B------:R-:W-:-:S04]  /*0240*/  ISETP.GE.U32.AND P0, PT, R19, 0x4, PT ;  /* 0x000000041300780c */ /* 0x000fc80003f06070 */
[----:B------:R-:W-:-:S04]  /*0250*/  ISETP.GE.U32.AND.EX P0, PT, R22, RZ, PT, P0 ;  /* 0x000000ff1600720c */ /* 0x000fc80003f06100 */
[----:B------:R-:W-:-:S13]  /*0260*/  ISETP.GT.OR P0, PT, R0, 0xff, !P0 ;  /* 0x000000ff0000780c */ /* 0x000fda0004704670 */
[----:B0-----:R-:W-:Y:S05]  /*0270*/  @P0 BRA `(.L_x_0) ;  /* 0x0000000000400947 */ /* 0x001fea0003800000 */
[----:B------:R-:W-:Y:S01]  /*0280*/  MOV R2, 0x0 ;  /* 0x0000000000027802 */ /* 0x000fe20000000f00 */
[----:B------:R-:W-:Y:S01]  /*0290*/  ULDC.64 UR6, c[0x4][0x18] ;  /* 0x0100060000067ab9 */ /* 0x000fe20000000a00 */
[----:B------:R-:W-:Y:S01]  /*02a0*/  ULDC.64 UR8, c[0x4][0x8] ;  /* 0x0100020000087ab9 */ /* 0x000fe20000000a00 */
[----:B------:R-:W-:Y:S01]  /*02b0*/  IMAD.U32 R4, RZ, RZ, UR6 ;  /* 0x00000006ff047e24 */ /* 0x000fe2000f8e00ff */
[----:B------:R-:W-:Y:S01]  /*02c0*/  MOV R5, UR7 ;  /* 0x0000000700057c02 */ /* 0x000fe20008000f00 */
[----:B------:R-:W-:Y:S01]  /*02d0*/  ULDC.64 UR6, c[0x4][0x10] ;  /* 0x0100040000067ab9 */ /* 0x000fe20000000a00 */
[----:B------:R-:W0:Y:S01]  /*02e0*/  LDC.64 R2, c[0x4][R2] ;  /* 0x0100000002027b82 */ /* 0x000e220000000a00 */
[----:B------:R-:W-:Y:S01]  /*02f0*/  IMAD.U32 R6, RZ, RZ, UR6 ;  /* 0x00000006ff067e24 */ /* 0x000fe2000f8e00ff */
[----:B------:R-:W-:Y:S01]  /*0300*/  MOV R10, UR8 ;  /* 0x00000008000a7c02 */ /* 0x000fe20008000f00 */
[----:B------:R-:W-:Y:S01]  /*0310*/  IMAD.U32 R7, RZ, RZ, UR7 ;  /* 0x00000007ff077e24 */ /* 0x000fe2000f8e00ff */
[----:B------:R-:W-:Y:S01]  /*0320*/  MOV R12, 0x1 ;  /* 0x00000001000c7802 */ /* 0x000fe20000000f00 */
[----:B------:R-:W-:-:S02]  /*0330*/  IMAD.U32 R11, RZ, RZ, UR9 ;  /* 0x00000009ff0b7e24 */ /* 0x000fc4000f8e00ff */
[----:B------:R-:W-:Y:S02]  /*0340*/  IMAD.MOV.U32 R8, RZ, RZ, 0x25 ;  /* 0x00000025ff087424 */ /* 0x000fe400078e00ff */
[----:B------:R-:W-:-:S07]  /*0350*/  IMAD.MOV.U32 R13, RZ, RZ, RZ ;  /* 0x000000ffff0d7224 */ /* 0x000fce00078e00ff */
[----:B------:R-:W-:-:S07]  /*0360*/  LEPC R20, `(.L_x_0) ;  /* 0x000000001014794e */ /* 0x000fce0000000000 */
[----:B0----5:R-:W-:Y:S05]  /*0370*/  CALL.ABS.NOINC R2 ;  /* 0x0000000002007343 */ /* 0x021fea0003c00000 */
.L_x_0:
[----:B------:R-:W-:Y:S05]  /*0380*/  WARPSYNC.ALL ;  /* 0x0000000000007948 */ /* 0x000fea0003800000 */
[----:B------:R-:W-:Y:S01]  /*0390*/  BAR.SYNC.DEFER_BLOCKING 0x0 ;  /* 0x0000000000007b1d */ /* 0x000fe20000010000 */
[----:B------:R-:W-:Y:S01]  /*03a0*/  IMAD R15, R15, -0x10, R0 ;  /* 0xfffffff00f0f7824 */ /* 0x000fe200078e0200 */
[----:B------:R-:W-:Y:S01]  /*03b0*/  LEA.HI R9, R9, R0, RZ, 0x6 ;  /* 0x0000000009097211 */ /* 0x000fe200078f30ff */
[----:B------:R-:W-:-:S03]  /*03c0*/  IMAD.MOV.U32 R7, RZ, RZ, RZ ;  /* 0x000000ffff077224 */ /* 0x000fc600078e00ff */
[----:B------:R-:W-:Y:S01]  /*03d0*/  ULDC.64 UR6, c[0x0][0x218] ;  /* 0x0000860000067ab9 */ /* 0x000fe20000000a00 */
[----:B------:R-:W-:Y:S02]  /*03e0*/  LOP3.LUT R5, R9, 0xffffffc0, RZ, 0xc0, !PT ;  /* 0xffffffc009057812 */ /* 0x000fe400078ec0ff */
[----:B------:R-:W-:-:S04]  /*03f0*/  LEA R2, P0, R19, UR6, 0x6 ;  /* 0x0000000613027c11 */ /* 0x000fc8000f8030ff */
[----:B------:R-:W-:-:S03]  /*0400*/  LEA.HI.X R3, R19, UR7, R22, 0x6, P0 ;  /* 0x0000000713037c11 */ /* 0x000fc600080f3416 */
[----:B------:R-:W-:-:S04]  /*0410*/  IMAD.WIDE R2, R15, 0x4, R2 ;  /* 0x000000040f027825 */ /* 0x000fc800078e0202 */
[----:B------:R-:W-:-:S04]  /*0420*/  IMAD.WIDE R4, R5, 0x4, R2 ;  /* 0x0000000405047825 */ /* 0x000fc800078e0202 */
[----:B-----5:R-:W-:Y:S01]  /*0430*/  FADD R14, R14, 9.9999997473787516356e-06 ;  /* 0x3727c5ac0e0e7421 */ /* 0x020fe20000000000 */
[----:B------:R-:W-:Y:S01]  /*0440*/  MOV R9, 0x3e800000 ;  /* 0x3e80000000097802 */ /* 0x000fe20000000f00 */
[----:B------:R-:W0:Y:S01]  /*0450*/  LDC.64 R2, c[0x0][0x240] ;  /* 0x00009000ff027b82 */ /* 0x000e220000000a00 */
[----:B------:R1:W2:Y:S01]  /*0460*/  @!P1 LDG.E R7, desc[UR4][R4.64] ;  /* 0x0000000404079981 */ /* 0x0002a2000c1e1900 */
[----:B------:R-:W3:Y:S02]  /*0470*/  MUFU.SQRT R6, R14 ;  /* 0x0000000e00067308 */ /* 0x000ee40000002000 */
[C---:B---3--:R-:W-:Y:S02]  /*0480*/  FSETP.GT.AND P0, PT, R6.reuse, 8.50705917302346158658e+37, PT ;  /* 0x7e8000000600780b */ /* 0x048fe40003f04000 */
[----:B------:R-:W-:Y:S02]  /*0490*/  FSETP.GEU.AND P2, PT, R6, 1.175494350822287508e-38, PT ;  /* 0x008000000600780b */ /* 0x000fe40003f4e000 */
[----:B------:R-:W-:Y:S01]  /*04a0*/  FSEL R9, R9, 1, P0 ;  /* 0x3f80000009097808 */ /* 0x000fe20000000000 */
[----:B0-----:R-:W-:-:S08]  /*04b0*/  IMAD.WIDE R2, R0, 0x4, R2 ;  /* 0x0000000400027825 */ /* 0x001fd000078e0202 */
[----:B------:R-:W-:Y:S02]  /*04c0*/  @P0 FMUL R6, R6, 0.25 ;  /* 0x3e80000006060820 */ /* 0x000fe40000400000 */
[----:B------:R-:W-:Y:S02]  /*04d0*/  @!P2 FMUL R9, R9, 16777216 ;  /* 0x4b8000000909a820 */ /* 0x000fe40000400000 */
[----:B------:R-:W-:-:S06]  /*04e0*/  @!P2 FMUL R6, R6, 16777216 ;  /* 0x4b8000000606a820 */ /* 0x000fcc0000400000 */
[----:B------:R-:W1:Y:S02]  /*04f0*/  MUFU.RCP R6, R6 ;  /* 0x0000000600067308 */ /* 0x000e640000001000 */
[----:B-1----:R-:W-:Y:S01]  /*0500*/  FMUL R4, R6, R9 ;  /* 0x0000000906047220 */ /* 0x002fe20000400000 */
[----:B--2---:R-:W-:-:S04]  /*0510*/  FADD R7, R7, -R16 ;  /* 0x8000001007077221 */ /* 0x004fc80000000000 */
[----:B------:R-:W-:-:S04]  /*0520*/  FMUL R4, R7, R4 ;  /* 0x0000000407047220 */ /* 0x000fc80000400000 */
[----:B------:R-:W-:-:S05]  /*0530*/  FFMA R4, R4, R18, R17 ;  /* 0x0000001204047223 */ /* 0x000fca0000000011 */
[----:B------:R-:W-:-:S04]  /*0540*/  FSETP.GEU.AND P0, PT, R4, RZ, PT ;  /* 0x000000ff0400720b */ /* 0x000fc80003f0e000 */
[----:B------:R-:W-:Y:S01]  /*0550*/  FSEL R5, R4, RZ, P0 ;  /* 0x000000ff04057208 */ /* 0x000fe20000000000 */
[----:B------:R-:W-:Y:S08]  /*0560*/  @P1 EXIT ;  /* 0x000000000000194d */ /* 0x000ff00003800000 */
[----:B------:R-:W-:Y:S01]  /*0570*/  STG.E desc[UR4][R2.64], R5 ;  /* 0x0000000502007986 */ /* 0x000fe2000c101904 */
[----:B------:R-:W-:Y:S05]  /*0580*/  EXIT ;  /* 0x000000000000794d */ /* 0x000fea0003800000 */
.L_x_1:
[----:B------:R-:W-:-:S00]  /*0590*/  BRA `(.L_x_1) ;  /* 0xfffffffc00fc7947 */ /* 0x000fc0000383ffff */
[----:B------:R-:W-:-:S00]  /*05a0*/  NOP ;  /* 0x0000000000007918 */ /* 0x000fc00000000000 */
        /* <DEDUP_REMOVED lines=13> */
.L_x_2:


//--------------------- .nv.global.init           --------------------------
	.section	.nv.global.init,"aw",@progbits
.nv.global.init:
	.type		assertFunc_0,@object
	.size		assertFunc_0,(_$_str - assertFunc_0)
assertFunc_0:
        /*0000*/ 	.byte	0x75, 0x6e, 0x6b, 0x6e, 0x6f, 0x77, 0x6e, 0x00
	.type		_$_str,@object
	.size		_$_str,(_$_str_$_2 - _$_str)
_$_str:
        /*0008*/ 	.byte	0x5f, 0x5f, 0x43, 0x55, 0x44, 0x41, 0x5f, 0x46, 0x54, 0x5a, 0x00
	.type		_$_str_$_2,@object
	.size		_$_str_$_2,(assertMessage_0 - _$_str_$_2)
_$_str_$_2:
        /*0013*/ 	.byte	0x5f, 0x5f, 0x43, 0x55, 0x44, 0x41, 0x5f, 0x50, 0x52, 0x45, 0x43, 0x5f, 0x53, 0x51, 0x52, 0x54
        /*0023*/ 	.byte	0x00
	.type		assertMessage_0,@object
	.size		assertMessage_0,(assertFile_0 - assertMessage_0)
assertMessage_0:
        /*0024*/ 	.byte	0x69, 0x6e, 0x64, 0x65, 0x78, 0x20, 0x6f, 0x75, 0x74, 0x20, 0x6f, 0x66, 0x20, 0x62, 0x6f, 0x75
        /*0034*/ 	.byte	0x6e, 0x64, 0x73, 0x3a, 0x20, 0x30, 0x20, 0x3c, 0x3d, 0x20, 0x74, 0x6d, 0x70, 0x34, 0x20, 0x3c
        /*0044*/ 	.byte	0x20, 0x34, 0x00
	.type		assertFile_0,@object
	.size		assertFile_0,(.L_1 - assertFile_0)
assertFile_0:
        /*0047*/ 	.byte	0x69, 0x6e, 0x64, 0x75, 0x63, 0x74, 0x6f, 0x72, 0x5f, 0x63, 0x61, 0x63, 0x68, 0x65, 0x2f, 0x6f
        /*0057*/ 	.byte	0x6f, 0x2f, 0x63, 0x6f, 0x6f, 0x76, 0x77, 0x6c, 0x37, 0x6c, 0x64, 0x65, 0x7a, 0x72, 0x6d, 0x6f
        /*0067*/ 	.byte	0x73, 0x72, 0x63, 0x6a, 0x63, 0x35, 0x69, 0x6b, 0x6d, 0x66, 0x6a, 0x66, 0x75, 0x65, 0x62, 0x77
        /*0077*/ 	.byte	0x63, 0x72, 0x7a, 0x62, 0x36, 0x6a, 0x71, 0x6d, 0x61, 0x62, 0x74, 0x6d, 0x66, 0x37, 0x79, 0x73
        /*0087*/ 	.byte	0x75, 0x69, 0x68, 0x74, 0x32, 0x34, 0x2e, 0x70, 0x79, 0x00
.L_1:


//--------------------- .nv.constant0.triton_poi_fused__native_batch_norm_legit_no_training_index_select_relu_0 --------------------------
	.section	.nv.constant0.triton_poi_fused__native_batch_norm_legit_no_training_index_select_relu_0,"a",@progbits
	.sectionflags	@""
	.align	4
.nv.constant0.triton_poi_fused__native_batch_norm_legit_no_training_index_select_relu_0:
	.zero		588


//--------------------- SYMBOLS --------------------------

	.type		__assertfail,@function
